//
// Generated by NVIDIA NVVM Compiler
//
// Compiler Build ID: CL-36424714
// Cuda compilation tools, release 13.0, V13.0.88
// Based on NVVM 20.0.0
//

.version 9.0
.target sm_100
.address_size 64

	// .globl	_Z10NormalizeWPfS_S_i
.extern .shared .align 16 .b8 sNormData[];

.visible .entry _Z10NormalizeWPfS_S_i(
	.param .u64 .ptr .align 1 _Z10NormalizeWPfS_S_i_param_0,
	.param .u64 .ptr .align 1 _Z10NormalizeWPfS_S_i_param_1,
	.param .u64 .ptr .align 1 _Z10NormalizeWPfS_S_i_param_2,
	.param .u32 _Z10NormalizeWPfS_S_i_param_3
)
{
	.reg .pred 	%p<3>;
	.reg .b32 	%r<6>;
	.reg .b32 	%f<5>;
	.reg .b64 	%rd<10>;

	ld.param.u64 	%rd1, [_Z10NormalizeWPfS_S_i_param_0];
	ld.param.u64 	%rd2, [_Z10NormalizeWPfS_S_i_param_1];
	ld.param.u64 	%rd3, [_Z10NormalizeWPfS_S_i_param_2];
	ld.param.u32 	%r2, [_Z10NormalizeWPfS_S_i_param_3];
	mov.u32 	%r3, %tid.x;
	mov.u32 	%r4, %ctaid.x;
	mov.u32 	%r5, %ntid.x;
	mad.lo.s32 	%r1, %r4, %r5, %r3;
	setp.ne.s32 	%p1, %r3, 0;
	@%p1 bra 	$L__BB0_2;
	cvta.to.global.u64 	%rd4, %rd2;
	ld.global.f32 	%f1, [%rd4];
	st.shared.f32 	[sNormData], %f1;
$L__BB0_2:
	bar.sync 	0;
	setp.ge.u32 	%p2, %r1, %r2;
	@%p2 bra 	$L__BB0_4;
	cvta.to.global.u64 	%rd5, %rd1;
	mul.wide.u32 	%rd6, %r1, 4;
	add.s64 	%rd7, %rd5, %rd6;
	ld.global.f32 	%f2, [%rd7];
	ld.shared.f32 	%f3, [sNormData];
	div.rn.f32 	%f4, %f2, %f3;
	cvta.to.global.u64 	%rd8, %rd3;
	add.s64 	%rd9, %rd8, %rd6;
	st.global.f32 	[%rd9], %f4;
$L__BB0_4:
	ret;

}


// ===== COMPILED SASS (sm_100) =====

	.target	sm_100

	.elftype	@"ET_EXEC"


//--------------------- .note.nv.tkinfo           --------------------------
	.section	.note.nv.tkinfo,"",@"SHT_NOTE"
	.sectionflags	@"SHF_NOTE_NV_TKINFO"
	.tkinfo
        /*0018*/ 	.word	0x00000002
        /*0030*/ 	.string	""
        /*0030*/ 	.string	"ptxas"
        /*0030*/ 	.string	"Cuda compilation tools, release 13.0, V13.0.88"
        /*0030*/ 	.string	"Build cuda_13.0.r13.0/compiler.36424714_0"
        /*0030*/ 	.string	"-arch sm_100 -m 64 "



//--------------------- .note.nv.cuinfo           --------------------------
	.section	.note.nv.cuinfo,"",@"SHT_NOTE"
	.sectionflags	@"SHF_NOTE_NV_CUINFO"
        /*0018*/ 	.short	0x0002
        /*001a*/ 	.short	0x0064
        /*001c*/ 	.short	0x0082
	.zero		2


//--------------------- .nv.info                  --------------------------
	.section	.nv.info,"",@"SHT_CUDA_INFO"
	.align	4


	//----- nvinfo : EIATTR_REGCOUNT
	.align		4
        /*0000*/ 	.byte	0x04, 0x2f
        /*0002*/ 	.short	(.L_1 - .L_0)
	.align		4
.L_0:
        /*0004*/ 	.word	index@(_Z10NormalizeWPfS_S_i)
        /*0008*/ 	.word	0x00000010


	//----- nvinfo : EIATTR_FRAME_SIZE
	.align		4
.L_1:
        /*000c*/ 	.byte	0x04, 0x11
        /*000e*/ 	.short	(.L_3 - .L_2)
	.align		4
.L_2:
        /*0010*/ 	.word	index@($__internal_0_$__cuda_sm3x_div_rn_noftz_f32_slowpath)
        /*0014*/ 	.word	0x00000000


	//----- nvinfo : EIATTR_FRAME_SIZE
	.align		4
.L_3:
        /*0018*/ 	.byte	0x04, 0x11
        /*001a*/ 	.short	(.L_5 - .L_4)
	.align		4
.L_4:
        /*001c*/ 	.word	index@(_Z10NormalizeWPfS_S_i)
        /*0020*/ 	.word	0x00000000


	//----- nvinfo : EIATTR_MIN_STACK_SIZE
	.align		4
.L_5:
        /*0024*/ 	.byte	0x04, 0x12
        /*0026*/ 	.short	(.L_7 - .L_6)
	.align		4
.L_6:
        /*0028*/ 	.word	index@(_Z10NormalizeWPfS_S_i)
        /*002c*/ 	.word	0x00000000
.L_7:


//--------------------- .nv.compat                --------------------------
	.section	.nv.compat,"",@"SHT_CUDA_COMPAT_INFO"
	.align	4
        /*0000*/ 	.byte	0x02, 0x09, 0x00, 0x00, 0x02, 0x02, 0x01, 0x00, 0x02, 0x05, 0x05, 0x00, 0x03, 0x07, 0x01, 0x01
        /*0010*/ 	.byte	0x02, 0x03, 0x00, 0x00, 0x02, 0x06, 0x01, 0x00, 0x04, 0x0b, 0x08, 0x00, 0x01, 0x00, 0x00, 0x00
        /*0020*/ 	.byte	0x00, 0x00, 0x00, 0x00


//--------------------- .nv.info._Z10NormalizeWPfS_S_i --------------------------
	.section	.nv.info._Z10NormalizeWPfS_S_i,"",@"SHT_CUDA_INFO"
	.sectionflags	@""
	.align	4


	//----- nvinfo : EIATTR_CUDA_API_VERSION
	.align		4
        /*0000*/ 	.byte	0x04, 0x37
        /*0002*/ 	.short	(.L_9 - .L_8)
.L_8:
        /*0004*/ 	.word	0x00000082


	//----- nvinfo : EIATTR_KPARAM_INFO
	.align		4
.L_9:
        /*0008*/ 	.byte	0x04, 0x17
        /*000a*/ 	.short	(.L_11 - .L_10)
.L_10:
        /*000c*/ 	.word	0x00000000
        /*0010*/ 	.short	0x0003
        /*0012*/ 	.short	0x0018
        /*0014*/ 	.byte	0x00, 0xf0, 0x11, 0x00


	//----- nvinfo : EIATTR_KPARAM_INFO
	.align		4
.L_11:
        /*0018*/ 	.byte	0x04, 0x17
        /*001a*/ 	.short	(.L_13 - .L_12)
.L_12:
        /*001c*/ 	.word	0x00000000
        /*0020*/ 	.short	0x0002
        /*0022*/ 	.short	0x0010
        /*0024*/ 	.byte	0x00, 0xf5, 0x21, 0x00


	//----- nvinfo : EIATTR_KPARAM_INFO
	.align		4
.L_13:
        /*0028*/ 	.byte	0x04, 0x17
        /*002a*/ 	.short	(.L_15 - .L_14)
.L_14:
        /*002c*/ 	.word	0x00000000
        /*0030*/ 	.short	0x0001
        /*0032*/ 	.short	0x0008
        /*0034*/ 	.byte	0x00, 0xf5, 0x21, 0x00


	//----- nvinfo : EIATTR_KPARAM_INFO
	.align		4
.L_15:
        /*0038*/ 	.byte	0x04, 0x17
        /*003a*/ 	.short	(.L_17 - .L_16)
.L_16:
        /*003c*/ 	.word	0x00000000
        /*0040*/ 	.short	0x0000
        /*0042*/ 	.short	0x0000
        /*0044*/ 	.byte	0x00, 0xf5, 0x21, 0x00


	//----- nvinfo : EIATTR_SPARSE_MMA_MASK
	.align		4
.L_17:
        /*0048*/ 	.byte	0x03, 0x50
        /*004a*/ 	.short	0x0000


	//----- nvinfo : EIATTR_MAXREG_COUNT
	.align		4
        /*004c*/ 	.byte	0x03, 0x1b
        /*004e*/ 	.short	0x00ff


	//----- nvinfo : EIATTR_NUM_BARRIERS
	.align		4
        /*0050*/ 	.byte	0x02, 0x4c
        /*0052*/ 	.byte	0x01
	.zero		1


	//----- nvinfo : EIATTR_MERCURY_ISA_VERSION
	.align		4
        /*0054*/ 	.byte	0x03, 0x5f
        /*0056*/ 	.short	0x0101


	//----- nvinfo : EIATTR_VRC_CTA_INIT_COUNT
	.align		4
        /*0058*/ 	.byte	0x02, 0x4a
	.zero		1
	.zero		1


	//----- nvinfo : EIATTR_EXIT_INSTR_OFFSETS
	.align		4
        /*005c*/ 	.byte	0x04, 0x1c
        /*005e*/ 	.short	(.L_19 - .L_18)


	//   ....[0]....
.L_18:
        /*0060*/ 	.word	0x00000100


	//   ....[1]....
        /*0064*/ 	.word	0x00000280


	//----- nvinfo : EIATTR_CRS_STACK_SIZE
	.align		4
.L_19:
        /*0068*/ 	.byte	0x04, 0x1e
        /*006a*/ 	.short	(.L_21 - .L_20)
.L_20:
        /*006c*/ 	.word	0x00000000


	//----- nvinfo : EIATTR_CBANK_PARAM_SIZE
	.align		4
.L_21:
        /*0070*/ 	.byte	0x03, 0x19
        /*0072*/ 	.short	0x001c


	//----- nvinfo : EIATTR_PARAM_CBANK
	.align		4
        /*0074*/ 	.byte	0x04, 0x0a
        /*0076*/ 	.short	(.L_23 - .L_22)
	.align		4
.L_22:
        /*0078*/ 	.word	index@(.nv.constant0._Z10NormalizeWPfS_S_i)
        /*007c*/ 	.short	0x0380
        /*007e*/ 	.short	0x001c


	//----- nvinfo : EIATTR_SW_WAR
	.align		4
.L_23:
        /*0080*/ 	.byte	0x04, 0x36
        /*0082*/ 	.short	(.L_25 - .L_24)
.L_24:
        /*0084*/ 	.word	0x00000008
.L_25:


//--------------------- .nv.callgraph             --------------------------
	.section	.nv.callgraph,"",@"SHT_CUDA_CALLGRAPH"
	.align	4
	.sectionentsize	8
	.align		4
        /*0000*/ 	.word	0x00000000
	.align		4
        /*0004*/ 	.word	0xffffffff
	.align		4
        /*0008*/ 	.word	0x00000000
	.align		4
        /*000c*/ 	.word	0xfffffffe
	.align		4
        /*0010*/ 	.word	0x00000000
	.align		4
        /*0014*/ 	.word	0xfffffffd
	.align		4
        /*0018*/ 	.word	0x00000000
	.align		4
        /*001c*/ 	.word	0xfffffffc


//--------------------- .text._Z10NormalizeWPfS_S_i --------------------------
	.section	.text._Z10NormalizeWPfS_S_i,"ax",@progbits
	.align	128
        .global         _Z10NormalizeWPfS_S_i
        .type           _Z10NormalizeWPfS_S_i,@function
        .size           _Z10NormalizeWPfS_S_i,(.L_x_14 - _Z10NormalizeWPfS_S_i)
        .other          _Z10NormalizeWPfS_S_i,@"STO_CUDA_ENTRY STV_DEFAULT"
_Z10NormalizeWPfS_S_i:
.text._Z10NormalizeWPfS_S_i:
[----:B------:R-:W-:Y:S01]  /*0000*/  LDC R1, c[0x0][0x37c] ;  /* 0x0000df00ff017b82 */ /* 0x000fe20000000800 */
[----:B------:R-:W0:Y:S01]  /*0010*/  S2R R2, SR_TID.X ;  /* 0x0000000000027919 */ /* 0x000e220000002100 */
[----:B------:R-:W1:Y:S06]  /*0020*/  LDCU.64 UR6, c[0x0][0x358] ;  /* 0x00006b00ff0677ac */ /* 0x000e6c0008000a00 */
[----:B------:R-:W2:Y:S01]  /*0030*/  S2UR UR4, SR_CTAID.X ;  /* 0x00000000000479c3 */ /* 0x000ea20000002500 */
[----:B------:R-:W3:Y:S01]  /*0040*/  LDCU UR5, c[0x0][0x398] ;  /* 0x00007300ff0577ac */ /* 0x000ee20008000800 */
[----:B0-----:R-:W-:-:S13]  /*0050*/  ISETP.NE.AND P0, PT, R2, RZ, PT ;  /* 0x000000ff0200720c */ /* 0x001fda0003f05270 */
[----:B------:R-:W1:Y:S02]  /*0060*/  @!P0 LDC.64 R4, c[0x0][0x388] ;  /* 0x0000e200ff048b82 */ /* 0x000e640000000a00 */
[----:B-1----:R-:W4:Y:S06]  /*0070*/  @!P0 LDG.E R4, desc[UR6][R4.64] ;  /* 0x0000000604048981 */ /* 0x002f2c000c1e1900 */
[----:B------:R-:W2:Y:S01]  /*0080*/  LDC R7, c[0x0][0x360] ;  /* 0x0000d800ff077b82 */ /* 0x000ea20000000800 */
[----:B------:R-:W-:Y:S01]  /*0090*/  @!P0 MOV R0, 0x400 ;  /* 0x0000040000008802 */ /* 0x000fe20000000f00 */
[----:B------:R-:W0:Y:S01]  /*00a0*/  @!P0 S2R R3, SR_CgaCtaId ;  /* 0x0000000000038919 */ /* 0x000e220000008800 */
[----:B--2---:R-:W-:-:S05]  /*00b0*/  IMAD R2, R7, UR4, R2 ;  /* 0x0000000407027c24 */ /* 0x004fca000f8e0202 */
[----:B---3--:R-:W-:Y:S02]  /*00c0*/  ISETP.GE.U32.AND P1, PT, R2, UR5, PT ;  /* 0x0000000502007c0c */ /* 0x008fe4000bf26070 */
[----:B0-----:R-:W-:-:S05]  /*00d0*/  @!P0 LEA R3, R3, R0, 0x18 ;  /* 0x0000000003038211 */ /* 0x001fca00078ec0ff */
[----:B----4-:R0:W-:Y:S01]  /*00e0*/  @!P0 STS [R3], R4 ;  /* 0x0000000403008388 */ /* 0x0101e20000000800 */
[----:B------:R-:W-:Y:S06]  /*00f0*/  BAR.SYNC.DEFER_BLOCKING 0x0 ;  /* 0x0000000000007b1d */ /* 0x000fec0000010000 */
[----:B------:R-:W-:Y:S05]  /*0100*/  @P1 EXIT ;  /* 0x000000000000194d */ /* 0x000fea0003800000 */
[----:B0-----:R-:W0:Y:S02]  /*0110*/  LDC.64 R4, c[0x0][0x380] ;  /* 0x0000e000ff047b82 */ /* 0x001e240000000a00 */
[----:B0-----:R-:W-:-:S05]  /*0120*/  IMAD.WIDE.U32 R4, R2, 0x4, R4 ;  /* 0x0000000402047825 */ /* 0x001fca00078e0004 */
[----:B------:R-:W2:Y:S01]  /*0130*/  LDG.E R0, desc[UR6][R4.64] ;  /* 0x0000000604007981 */ /* 0x000ea2000c1e1900 */
[----:B------:R-:W0:Y:S01]  /*0140*/  S2UR UR5, SR_CgaCtaId ;  /* 0x00000000000579c3 */ /* 0x000e220000008800 */
[----:B------:R-:W-:Y:S01]  /*0150*/  UMOV UR4, 0x400 ;  /* 0x0000040000047882 */ /* 0x000fe20000000000 */
[----:B------:R-:W-:Y:S01]  /*0160*/  BSSY.RECONVERGENT B0, `(.L_x_0) ;  /* 0x000000e000007945 */ /* 0x000fe20003800200 */
[----:B0-----:R-:W-:-:S09]  /*0170*/  ULEA UR4, UR5, UR4, 0x18 ;  /* 0x0000000405047291 */ /* 0x001fd2000f8ec0ff */
[----:B------:R-:W0:Y:S02]  /*0180*/  LDS R3, [UR4] ;  /* 0x00000004ff037984 */ /* 0x000e240008000800 */
[----:B0-----:R-:W0:Y:S02]  /*0190*/  MUFU.RCP R6, R3 ;  /* 0x0000000300067308 */ /* 0x001e240000001000 */
[----:B0-----:R-:W-:-:S04]  /*01a0*/  FFMA R7, -R3, R6, 1 ;  /* 0x3f80000003077423 */ /* 0x001fc80000000106 */
[----:B------:R-:W-:Y:S02]  /*01b0*/  FFMA R7, R6, R7, R6 ;  /* 0x0000000706077223 */ /* 0x000fe40000000006 */
[----:B--2---:R-:W0:Y:S02]  /*01c0*/  FCHK P0, R0, R3 ;  /* 0x0000000300007302 */ /* 0x004e240000000000 */
[----:B------:R-:W-:-:S04]  /*01d0*/  FFMA R6, R0, R7, RZ ;  /* 0x0000000700067223 */ /* 0x000fc800000000ff */
[----:B------:R-:W-:-:S04]  /*01e0*/  FFMA R8, -R3, R6, R0 ;  /* 0x0000000603087223 */ /* 0x000fc80000000100 */
[----:B------:R-:W-:Y:S01]  /*01f0*/  FFMA R7, R7, R8, R6 ;  /* 0x0000000807077223 */ /* 0x000fe20000000006 */
[----:B0-----:R-:W-:Y:S06]  /*0200*/  @!P0 BRA `(.L_x_1) ;  /* 0x00000000000c8947 */ /* 0x001fec0003800000 */
[----:B------:R-:W-:-:S07]  /*0210*/  MOV R4, 0x230 ;  /* 0x0000023000047802 */ /* 0x000fce0000000f00 */
[----:B------:R-:W-:Y:S05]  /*0220*/  CALL.REL.NOINC `($__internal_0_$__cuda_sm3x_div_rn_noftz_f32_slowpath) ;  /* 0x0000000000187944 */ /* 0x000fea0003c00000 */
[----:B------:R-:W-:-:S07]  /*0230*/  IMAD.MOV.U32 R7, RZ, RZ, R0 ;  /* 0x000000ffff077224 */ /* 0x000fce00078e0000 */
.L_x_1:
[----:B------:R-:W-:Y:S05]  /*0240*/  BSYNC.RECONVERGENT B0 ;  /* 0x0000000000007941 */ /* 0x000fea0003800200 */
.L_x_0:
[----:B------:R-:W0:Y:S02]  /*0250*/  LDC.64 R4, c[0x0][0x390] ;  /* 0x0000e400ff047b82 */ /* 0x000e240000000a00 */
[----:B0-----:R-:W-:-:S05]  /*0260*/  IMAD.WIDE.U32 R2, R2, 0x4, R4 ;  /* 0x0000000402027825 */ /* 0x001fca00078e0004 */
[----:B------:R-:W-:Y:S01]  /*0270*/  STG.E desc[UR6][R2.64], R7 ;  /* 0x0000000702007986 */ /* 0x000fe2000c101906 */
[----:B------:R-:W-:Y:S05]  /*0280*/  EXIT ;  /* 0x000000000000794d */ /* 0x000fea0003800000 */
        .weak           $__internal_0_$__cuda_sm3x_div_rn_noftz_f32_slowpath
        .type           $__internal_0_$__cuda_sm3x_div_rn_noftz_f32_slowpath,@function
        .size           $__internal_0_$__cuda_sm3x_div_rn_noftz_f32_slowpath,(.L_x_14 - $__internal_0_$__cuda_sm3x_div_rn_noftz_f32_slowpath)
$__internal_0_$__cuda_sm3x_div_rn_noftz_f32_slowpath:
[--C-:B------:R-:W-:Y:S01]  /*0290*/  SHF.R.U32.HI R6, RZ, 0x17, R3.reuse ;  /* 0x00000017ff067819 */ /* 0x100fe20000011603 */
[----:B------:R-:W-:Y:S01]  /*02a0*/  BSSY.RECONVERGENT B1, `(.L_x_2) ;  /* 0x0000064000017945 */ /* 0x000fe20003800200 */
[--C-:B------:R-:W-:Y:S01]  /*02b0*/  SHF.R.U32.HI R5, RZ, 0x17, R0.reuse ;  /* 0x00000017ff057819 */ /* 0x100fe20000011600 */
[----:B------:R-:W-:Y:S01]  /*02c0*/  IMAD.MOV.U32 R7, RZ, RZ, R0 ;  /* 0x000000ffff077224 */ /* 0x000fe200078e0000 */
[----:B------:R-:W-:Y:S01]  /*02d0*/  LOP3.LUT R6, R6, 0xff, RZ, 0xc0, !PT ;  /* 0x000000ff06067812 */ /* 0x000fe200078ec0ff */
[----:B------:R-:W-:Y:S01]  /*02e0*/  IMAD.MOV.U32 R8, RZ, RZ, R3 ;  /* 0x000000ffff087224 */ /* 0x000fe200078e0003 */
[----:B------:R-:W-:-:S03]  /*02f0*/  LOP3.LUT R5, R5, 0xff, RZ, 0xc0, !PT ;  /* 0x000000ff05057812 */ /* 0x000fc600078ec0ff */
[----:B------:R-:W-:Y:S02]  /*0300*/  VIADD R11, R6, 0xffffffff ;  /* 0xffffffff060b7836 */ /* 0x000fe40000000000 */
[----:B------:R-:W-:-:S03]  /*0310*/  VIADD R10, R5, 0xffffffff ;  /* 0xffffffff050a7836 */ /* 0x000fc60000000000 */
[----:B------:R-:W-:-:S04]  /*0320*/  ISETP.GT.U32.AND P0, PT, R11, 0xfd, PT ;  /* 0x000000fd0b00780c */ /* 0x000fc80003f04070 */
[----:B------:R-:W-:-:S13]  /*0330*/  ISETP.GT.U32.OR P0, PT, R10, 0xfd, P0 ;  /* 0x000000fd0a00780c */ /* 0x000fda0000704470 */
[----:B------:R-:W-:Y:S01]  /*0340*/  @!P0 IMAD.MOV.U32 R9, RZ, RZ, RZ ;  /* 0x000000ffff098224 */ /* 0x000fe200078e00ff */
[----:B------:R-:W-:Y:S06]  /*0350*/  @!P0 BRA `(.L_x_3) ;  /* 0x00000000005c8947 */ /* 0x000fec0003800000 */
[----:B------:R-:W-:Y:S02]  /*0360*/  FSETP.GTU.FTZ.AND P0, PT, |R0|, +INF , PT ;  /* 0x7f8000000000780b */ /* 0x000fe40003f1c200 */
[----:B------:R-:W-:-:S04]  /*0370*/  FSETP.GTU.FTZ.AND P1, PT, |R3|, +INF , PT ;  /* 0x7f8000000300780b */ /* 0x000fc80003f3c200 */
[----:B------:R-:W-:-:S13]  /*0380*/  PLOP3.LUT P0, PT, P0, P1, PT, 0xf8, 0x8f ;  /* 0x00000000008f781c */ /* 0x000fda0000703f70 */
[----:B------:R-:W-:Y:S05]  /*0390*/  @P0 BRA `(.L_x_4) ;  /* 0x00000004004c0947 */ /* 0x000fea0003800000 */
[----:B------:R-:W-:-:S13]  /*03a0*/  LOP3.LUT P0, RZ, R8, 0x7fffffff, R7, 0xc8, !PT ;  /* 0x7fffffff08ff7812 */ /* 0x000fda000780c807 */
[----:B------:R-:W-:Y:S05]  /*03b0*/  @!P0 BRA `(.L_x_5) ;  /* 0x00000004003c8947 */ /* 0x000fea0003800000 */
[C---:B------:R-:W-:Y:S02]  /*03c0*/  FSETP.NEU.FTZ.AND P2, PT, |R0|.reuse, +INF , PT ;  /* 0x7f8000000000780b */ /* 0x040fe40003f5d200 */
[----:B------:R-:W-:Y:S02]  /*03d0*/  FSETP.NEU.FTZ.AND P1, PT, |R3|, +INF , PT ;  /* 0x7f8000000300780b */ /* 0x000fe40003f3d200 */
[----:B------:R-:W-:-:S11]  /*03e0*/  FSETP.NEU.FTZ.AND P0, PT, |R0|, +INF , PT ;  /* 0x7f8000000000780b */ /* 0x000fd60003f1d200 */
[----:B------:R-:W-:Y:S05]  /*03f0*/  @!P1 BRA !P2, `(.L_x_5) ;  /* 0x00000004002c9947 */ /* 0x000fea0005000000 */
[----:B------:R-:W-:-:S04]  /*0400*/  LOP3.LUT P2, RZ, R7, 0x7fffffff, RZ, 0xc0, !PT ;  /* 0x7fffffff07ff7812 */ /* 0x000fc8000784c0ff */
[----:B------:R-:W-:-:S13]  /*0410*/  PLOP3.LUT P1, PT, P1, P2, PT, 0x2f, 0xf2 ;  /* 0x0000000000f2781c */ /* 0x000fda0000f24577 */
[----:B------:R-:W-:Y:S05]  /*0420*/  @P1 BRA `(.L_x_6) ;  /* 0x0000000400181947 */ /* 0x000fea0003800000 */
[----:B------:R-:W-:-:S04]  /*0430*/  LOP3.LUT P1, RZ, R8, 0x7fffffff, RZ, 0xc0, !PT ;  /* 0x7fffffff08ff7812 */ /* 0x000fc8000782c0ff */
[----:B------:R-:W-:-:S13]  /*0440*/  PLOP3.LUT P0, PT, P0, P1, PT, 0x2f, 0xf2 ;  /* 0x0000000000f2781c */ /* 0x000fda0000702577 */
[----:B------:R-:W-:Y:S05]  /*0450*/  @P0 BRA `(.L_x_7) ;  /* 0x0000000400000947 */ /* 0x000fea0003800000 */
[----:B------:R-:W-:Y:S02]  /*0460*/  ISETP.GE.AND P0, PT, R10, RZ, PT ;  /* 0x000000ff0a00720c */ /* 0x000fe40003f06270 */
[----:B------:R-:W-:-:S11]  /*0470*/  ISETP.GE.AND P1, PT, R11, RZ, PT ;  /* 0x000000ff0b00720c */ /* 0x000fd60003f26270 */
[----:B------:R-:W-:Y:S02]  /*0480*/  @P0 IMAD.MOV.U32 R9, RZ, RZ, RZ ;  /* 0x000000ffff090224 */ /* 0x000fe400078e00ff */
[----:B------:R-:W-:Y:S01]  /*0490*/  @!P0 FFMA R7, R0, 1.84467440737095516160e+19, RZ ;  /* 0x5f80000000078823 */ /* 0x000fe200000000ff */
[----:B------:R-:W-:Y:S02]  /*04a0*/  @!P0 IMAD.MOV.U32 R9, RZ, RZ, -0x40 ;  /* 0xffffffc0ff098424 */ /* 0x000fe400078e00ff */
[----:B------:R-:W-:Y:S02]  /*04b0*/  @!P1 FFMA R8, R3, 1.84467440737095516160e+19, RZ ;  /* 0x5f80000003089823 */ /* 0x000fe400000000ff */
[----:B------:R-:W-:-:S07]  /*04c0*/  @!P1 VIADD R9, R9, 0x40 ;  /* 0x0000004009099836 */ /* 0x000fce0000000000 */
.L_x_3:
[----:B------:R-:W-:Y:S01]  /*04d0*/  LEA R3, R6, 0xc0800000, 0x17 ;  /* 0xc080000006037811 */ /* 0x000fe200078eb8ff */
[----:B------:R-:W-:Y:S01]  /*04e0*/  VIADD R5, R5, 0xffffff81 ;  /* 0xffffff8105057836 */ /* 0x000fe20000000000 */
[----:B------:R-:W-:Y:S03]  /*04f0*/  BSSY.RECONVERGENT B2, `(.L_x_8) ;  /* 0x0000035000027945 */ /* 0x000fe60003800200 */
[----:B------:R-:W-:Y:S01]  /*0500*/  IMAD.IADD R3, R8, 0x1, -R3 ;  /* 0x0000000108037824 */ /* 0x000fe200078e0a03 */
[C---:B------:R-:W-:Y:S01]  /*0510*/  IADD3 R6, PT, PT, R5.reuse, 0x7f, -R6 ;  /* 0x0000007f05067810 */ /* 0x040fe20007ffe806 */
[----:B------:R-:W-:Y:S02]  /*0520*/  IMAD R0, R5, -0x800000, R7 ;  /* 0xff80000005007824 */ /* 0x000fe400078e0207 */
[----:B------:R-:W0:Y:S01]  /*0530*/  MUFU.RCP R8, R3 ;  /* 0x0000000300087308 */ /* 0x000e220000001000 */
[----:B------:R-:W-:Y:S01]  /*0540*/  FADD.FTZ R11, -R3, -RZ ;  /* 0x800000ff030b7221 */ /* 0x000fe20000010100 */
[----:B------:R-:W-:-:S03]  /*0550*/  IMAD.IADD R6, R6, 0x1, R9 ;  /* 0x0000000106067824 */ /* 0x000fc600078e0209 */
[----:B0-----:R-:W-:-:S04]  /*0560*/  FFMA R13, R8, R11, 1 ;  /* 0x3f800000080d7423 */ /* 0x001fc8000000000b */
[----:B------:R-:W-:-:S04]  /*0570*/  FFMA R10, R8, R13, R8 ;  /* 0x0000000d080a7223 */ /* 0x000fc80000000008 */
[----:B------:R-:W-:-:S04]  /*0580*/  FFMA R7, R0, R10, RZ ;  /* 0x0000000a00077223 */ /* 0x000fc800000000ff */
[----:B------:R-:W-:-:S04]  /*0590*/  FFMA R8, R11, R7, R0 ;  /* 0x000000070b087223 */ /* 0x000fc80000000000 */
[----:B------:R-:W-:-:S04]  /*05a0*/  FFMA R7, R10, R8, R7 ;  /* 0x000000080a077223 */ /* 0x000fc80000000007 */
[----:B------:R-:W-:-:S04]  /*05b0*/  FFMA R8, R11, R7, R0 ;  /* 0x000000070b087223 */ /* 0x000fc80000000000 */
[----:B------:R-:W-:-:S05]  /*05c0*/  FFMA R0, R10, R8, R7 ;  /* 0x000000080a007223 */ /* 0x000fca0000000007 */
[----:B------:R-:W-:-:S04]  /*05d0*/  SHF.R.U32.HI R3, RZ, 0x17, R0 ;  /* 0x00000017ff037819 */ /* 0x000fc80000011600 */
[----:B------:R-:W-:-:S05]  /*05e0*/  LOP3.LUT R3, R3, 0xff, RZ, 0xc0, !PT ;  /* 0x000000ff03037812 */ /* 0x000fca00078ec0ff */
[----:B------:R-:W-:-:S04]  /*05f0*/  IMAD.IADD R9, R3, 0x1, R6 ;  /* 0x0000000103097824 */ /* 0x000fc800078e0206 */
[----:B------:R-:W-:-:S05]  /*0600*/  VIADD R3, R9, 0xffffffff ;  /* 0xffffffff09037836 */ /* 0x000fca0000000000 */
[----:B------:R-:W-:-:S13]  /*0610*/  ISETP.GE.U32.AND P0, PT, R3, 0xfe, PT ;  /* 0x000000fe0300780c */ /* 0x000fda0003f06070 */
[----:B------:R-:W-:Y:S05]  /*0620*/  @!P0 BRA `(.L_x_9) ;  /* 0x0000000000808947 */ /* 0x000fea0003800000 */
[----:B------:R-:W-:-:S13]  /*0630*/  ISETP.GT.AND P0, PT, R9, 0xfe, PT ;  /* 0x000000fe0900780c */ /* 0x000fda0003f04270 */
[----:B------:R-:W-:Y:S05]  /*0640*/  @P0 BRA `(.L_x_10) ;  /* 0x00000000006c0947 */ /* 0x000fea0003800000 */
[----:B------:R-:W-:-:S13]  /*0650*/  ISETP.GE.AND P0, PT, R9, 0x1, PT ;  /* 0x000000010900780c */ /* 0x000fda0003f06270 */
[----:B------:R-:W-:Y:S05]  /*0660*/  @P0 BRA `(.L_x_11) ;  /* 0x0000000000740947 */ /* 0x000fea0003800000 */
[----:B------:R-:W-:Y:S02]  /*0670*/  ISETP.GE.AND P0, PT, R9, -0x18, PT ;  /* 0xffffffe80900780c */ /* 0x000fe40003f06270 */
[----:B------:R-:W-:-:S11]  /*0680*/  LOP3.LUT R0, R0, 0x80000000, RZ, 0xc0, !PT ;  /* 0x8000000000007812 */ /* 0x000fd600078ec0ff */
[----:B------:R-:W-:Y:S05]  /*0690*/  @!P0 BRA `(.L_x_11) ;  /* 0x0000000000688947 */ /* 0x000fea0003800000 */
[CCC-:B------:R-:W-:Y:S01]  /*06a0*/  FFMA.RZ R3, R10.reuse, R8.reuse, R7.reuse ;  /* 0x000000080a037223 */ /* 0x1c0fe2000000c007 */
[CCC-:B------:R-:W-:Y:S01]  /*06b0*/  FFMA.RM R6, R10.reuse, R8.reuse, R7.reuse ;  /* 0x000000080a067223 */ /* 0x1c0fe20000004007 */
[C---:B------:R-:W-:Y:S02]  /*06c0*/  ISETP.NE.AND P2, PT, R9.reuse, RZ, PT ;  /* 0x000000ff0900720c */ /* 0x040fe40003f45270 */
[----:B------:R-:W-:Y:S02]  /*06d0*/  ISETP.NE.AND P1, PT, R9, RZ, PT ;  /* 0x000000ff0900720c */ /* 0x000fe40003f25270 */
[----:B------:R-:W-:Y:S01]  /*06e0*/  LOP3.LUT R5, R3, 0x7fffff, RZ, 0xc0, !PT ;  /* 0x007fffff03057812 */ /* 0x000fe200078ec0ff */
[----:B------:R-:W-:Y:S01]  /*06f0*/  FFMA.RP R3, R10, R8, R7 ;  /* 0x000000080a037223 */ /* 0x000fe20000008007 */
[----:B------:R-:W-:Y:S02]  /*0700*/  VIADD R8, R9, 0x20 ;  /* 0x0000002009087836 */ /* 0x000fe40000000000 */
[----:B------:R-:W-:Y:S01]  /*0710*/  LOP3.LUT R5, R5, 0x800000, RZ, 0xfc, !PT ;  /* 0x0080000005057812 */ /* 0x000fe200078efcff */
[----:B------:R-:W-:Y:S01]  /*0720*/  IMAD.MOV R7, RZ, RZ, -R9 ;  /* 0x000000ffff077224 */ /* 0x000fe200078e0a09 */
[----:B------:R-:W-:-:S02]  /*0730*/  FSETP.NEU.FTZ.AND P0, PT, R3, R6, PT ;  /* 0x000000060300720b */ /* 0x000fc40003f1d000 */
[----:B------:R-:W-:Y:S02]  /*0740*/  SHF.L.U32 R8, R5, R8, RZ ;  /* 0x0000000805087219 */ /* 0x000fe400000006ff */
[----:B------:R-:W-:Y:S02]  /*0750*/  SEL R6, R7, RZ, P2 ;  /* 0x000000ff07067207 */ /* 0x000fe40001000000 */
[----:B------:R-:W-:Y:S02]  /*0760*/  ISETP.NE.AND P1, PT, R8, RZ, P1 ;  /* 0x000000ff0800720c */ /* 0x000fe40000f25270 */
[----:B------:R-:W-:Y:S02]  /*0770*/  SHF.R.U32.HI R6, RZ, R6, R5 ;  /* 0x00000006ff067219 */ /* 0x000fe40000011605 */
[----:B------:R-:W-:Y:S02]  /*0780*/  PLOP3.LUT P0, PT, P0, P1, PT, 0xf8, 0x8f ;  /* 0x00000000008f781c */ /* 0x000fe40000703f70 */
[----:B------:R-:W-:-:S02]  /*0790*/  SHF.R.U32.HI R8, RZ, 0x1, R6 ;  /* 0x00000001ff087819 */ /* 0x000fc40000011606 */
[----:B------:R-:W-:-:S04]  /*07a0*/  SEL R3, RZ, 0x1, !P0 ;  /* 0x00000001ff037807 */ /* 0x000fc80004000000 */
[----:B------:R-:W-:-:S04]  /*07b0*/  LOP3.LUT R3, R3, 0x1, R8, 0xf8, !PT ;  /* 0x0000000103037812 */ /* 0x000fc800078ef808 */
[----:B------:R-:W-:-:S05]  /*07c0*/  LOP3.LUT R3, R3, R6, RZ, 0xc0, !PT ;  /* 0x0000000603037212 */ /* 0x000fca00078ec0ff */
[----:B------:R-:W-:-:S05]  /*07d0*/  IMAD.IADD R3, R8, 0x1, R3 ;  /* 0x0000000108037824 */ /* 0x000fca00078e0203 */
[----:B------:R-:W-:Y:S01]  /*07e0*/  LOP3.LUT R0, R3, R0, RZ, 0xfc, !PT ;  /* 0x0000000003007212 */ /* 0x000fe200078efcff */
[----:B------:R-:W-:Y:S06]  /*07f0*/  BRA `(.L_x_11) ;  /* 0x0000000000107947 */ /* 0x000fec0003800000 */
.L_x_10:
[----:B------:R-:W-:-:S04]  /*0800*/  LOP3.LUT R0, R0, 0x80000000, RZ, 0xc0, !PT ;  /* 0x8000000000007812 */ /* 0x000fc800078ec0ff */
[----:B------:R-:W-:Y:S01]  /*0810*/  LOP3.LUT R0, R0, 0x7f800000, RZ, 0xfc, !PT ;  /* 0x7f80000000007812 */ /* 0x000fe200078efcff */
[----:B------:R-:W-:Y:S06]  /*0820*/  BRA `(.L_x_11) ;  /* 0x0000000000047947 */ /* 0x000fec0003800000 */
.L_x_9:
[----:B------:R-:W-:-:S07]  /*0830*/  IMAD R0, R6, 0x800000, R0 ;  /* 0x0080000006007824 */ /* 0x000fce00078e0200 */
.L_x_11:
[----:B------:R-:W-:Y:S05]  /*0840*/  BSYNC.RECONVERGENT B2 ;  /* 0x0000000000027941 */ /* 0x000fea0003800200 */
.L_x_8:
[----:B------:R-:W-:Y:S05]  /*0850*/  BRA `(.L_x_12) ;  /* 0x0000000000207947 */ /* 0x000fea0003800000 */
.L_x_7:
[----:B------:R-:W-:-:S04]  /*0860*/  LOP3.LUT R0, R8, 0x80000000, R7, 0x48, !PT ;  /* 0x8000000008007812 */ /* 0x000fc800078e4807 */
[----:B------:R-:W-:Y:S01]  /*0870*/  LOP3.LUT R0, R0, 0x7f800000, RZ, 0xfc, !PT ;  /* 0x7f80000000007812 */ /* 0x000fe200078efcff */
[----:B------:R-:W-:Y:S06]  /*0880*/  BRA `(.L_x_12) ;  /* 0x0000000000147947 */ /* 0x000fec0003800000 */
.L_x_6:
[----:B------:R-:W-:Y:S01]  /*0890*/  LOP3.LUT R0, R8, 0x80000000, R7, 0x48, !PT ;  /* 0x8000000008007812 */ /* 0x000fe200078e4807 */
[----:B------:R-:W-:Y:S06]  /*08a0*/  BRA `(.L_x_12) ;  /* 0x00000000000c7947 */ /* 0x000fec0003800000 */
.L_x_5:
[----:B------:R-:W0:Y:S01]  /*08b0*/  MUFU.RSQ R0, -QNAN ;  /* 0xffc0000000007908 */ /* 0x000e220000001400 */
[----:B------:R-:W-:Y:S05]  /*08c0*/  BRA `(.L_x_12) ;  /* 0x0000000000047947 */ /* 0x000fea0003800000 */
.L_x_4:
[----:B------:R-:W-:-:S07]  /*08d0*/  FADD.FTZ R0, R0, R3 ;  /* 0x0000000300007221 */ /* 0x000fce0000010000 */
.L_x_12:
[----:B------:R-:W-:Y:S05]  /*08e0*/  BSYNC.RECONVERGENT B1 ;  /* 0x0000000000017941 */ /* 0x000fea0003800200 */
.L_x_2:
[----:B------:R-:W-:-:S04]  /*08f0*/  IMAD.MOV.U32 R5, RZ, RZ, 0x0 ;  /* 0x00000000ff057424 */ /* 0x000fc800078e00ff */
[----:B0-----:R-:W-:Y:S05]  /*0900*/  RET.REL.NODEC R4 `(_Z10NormalizeWPfS_S_i) ;  /* 0xfffffff404bc7950 */ /* 0x001fea0003c3ffff */
.L_x_13:
[----:B------:R-:W-:-:S00]  /*0910*/  BRA `(.L_x_13) ;  /* 0xfffffffc00fc7947 */ /* 0x000fc0000383ffff */
[----:B------:R-:W-:-:S00]  /*0920*/  NOP ;  /* 0x0000000000007918 */ /* 0x000fc00000000000 */
        /* <DEDUP_REMOVED lines=13> */
.L_x_14:


//--------------------- .nv.shared._Z10NormalizeWPfS_S_i --------------------------
	.section	.nv.shared._Z10NormalizeWPfS_S_i,"aw",@nobits
	.sectionflags	@""
	.align	16
	.zero		1024


//--------------------- .nv.shared.reserved.0     --------------------------
	.section	.nv.shared.reserved.0,"aw",@nobits
	.weak		__nv_reservedSMEM_offset_0_alias
	.size		__nv_reservedSMEM_offset_0_alias, 0, 64
	.other		__nv_reservedSMEM_offset_0_alias,@"STO_CUDA_RESERVED_SHARED STV_DEFAULT"
__nv_reservedSMEM_offset_0_alias:
	.zero		0
	.zero		64


//--------------------- .nv.constant0._Z10NormalizeWPfS_S_i --------------------------
	.section	.nv.constant0._Z10NormalizeWPfS_S_i,"a",@progbits
	.sectionflags	@""
	.align	4
.nv.constant0._Z10NormalizeWPfS_S_i:
	.zero		924


//--------------------- SYMBOLS --------------------------

	.type		.nv.reservedSmem.offset0,@object
	.size		.nv.reservedSmem.offset0,0x4
	.type		.nv.reservedSmem.cap,@object
	.size		.nv.reservedSmem.cap,0x4
